//
// Generated by NVIDIA NVVM Compiler
//
// Compiler Build ID: CL-36424714
// Cuda compilation tools, release 13.0, V13.0.88
// Based on NVVM 20.0.0
//

.version 9.0
.target sm_100
.address_size 64

	// .globl	_Z9bfsKernelPKiS0_PiS1_iS1_i

.visible .entry _Z9bfsKernelPKiS0_PiS1_iS1_i(
	.param .u64 .ptr .align 1 _Z9bfsKernelPKiS0_PiS1_iS1_i_param_0,
	.param .u64 .ptr .align 1 _Z9bfsKernelPKiS0_PiS1_iS1_i_param_1,
	.param .u64 .ptr .align 1 _Z9bfsKernelPKiS0_PiS1_iS1_i_param_2,
	.param .u64 .ptr .align 1 _Z9bfsKernelPKiS0_PiS1_iS1_i_param_3,
	.param .u32 _Z9bfsKernelPKiS0_PiS1_iS1_i_param_4,
	.param .u64 .ptr .align 1 _Z9bfsKernelPKiS0_PiS1_iS1_i_param_5,
	.param .u32 _Z9bfsKernelPKiS0_PiS1_iS1_i_param_6
)
{
	.reg .pred 	%p<13>;
	.reg .b32 	%r<45>;
	.reg .b64 	%rd<40>;

	ld.param.u64 	%rd8, [_Z9bfsKernelPKiS0_PiS1_iS1_i_param_0];
	ld.param.u64 	%rd7, [_Z9bfsKernelPKiS0_PiS1_iS1_i_param_1];
	ld.param.u64 	%rd9, [_Z9bfsKernelPKiS0_PiS1_iS1_i_param_2];
	ld.param.u64 	%rd10, [_Z9bfsKernelPKiS0_PiS1_iS1_i_param_3];
	ld.param.u32 	%r22, [_Z9bfsKernelPKiS0_PiS1_iS1_i_param_4];
	ld.param.u64 	%rd11, [_Z9bfsKernelPKiS0_PiS1_iS1_i_param_5];
	ld.param.u32 	%r23, [_Z9bfsKernelPKiS0_PiS1_iS1_i_param_6];
	cvta.to.global.u64 	%rd1, %rd11;
	cvta.to.global.u64 	%rd2, %rd9;
	cvta.to.global.u64 	%rd3, %rd8;
	cvta.to.global.u64 	%rd4, %rd10;
	mov.u32 	%r24, %ctaid.x;
	mov.u32 	%r25, %ntid.x;
	mov.u32 	%r26, %tid.x;
	mad.lo.s32 	%r1, %r24, %r25, %r26;
	setp.ge.s32 	%p1, %r1, %r23;
	@%p1 bra 	$L__BB0_19;
	mul.wide.s32 	%rd12, %r1, 4;
	add.s64 	%rd13, %rd4, %rd12;
	ld.global.u32 	%r27, [%rd13];
	setp.ne.s32 	%p2, %r27, %r22;
	@%p2 bra 	$L__BB0_19;
	cvta.to.global.u64 	%rd14, %rd7;
	add.s64 	%rd16, %rd14, %rd12;
	ld.global.u32 	%r2, [%rd16];
	ld.global.u32 	%r3, [%rd16+4];
	setp.ge.s32 	%p3, %r2, %r3;
	@%p3 bra 	$L__BB0_19;
	add.s32 	%r4, %r22, 1;
	sub.s32 	%r28, %r3, %r2;
	and.b32  	%r5, %r28, 3;
	setp.eq.s32 	%p4, %r5, 0;
	mov.u32 	%r42, %r2;
	@%p4 bra 	$L__BB0_8;
	neg.s32 	%r40, %r5;
	mov.u32 	%r42, %r2;
$L__BB0_5:
	.pragma "nounroll";
	mul.wide.s32 	%rd17, %r42, 4;
	add.s64 	%rd18, %rd3, %rd17;
	ld.global.u32 	%r9, [%rd18];
	mul.wide.s32 	%rd19, %r9, 4;
	add.s64 	%rd20, %rd2, %rd19;
	atom.relaxed.global.cas.b32 	%r29, [%rd20], 0, 1;
	setp.ne.s32 	%p5, %r29, 0;
	@%p5 bra 	$L__BB0_7;
	add.s64 	%rd22, %rd4, %rd19;
	st.global.u32 	[%rd22], %r4;
	atom.global.add.u32 	%r30, [%rd1], 1;
$L__BB0_7:
	add.s32 	%r42, %r42, 1;
	add.s32 	%r40, %r40, 1;
	setp.ne.s32 	%p6, %r40, 0;
	@%p6 bra 	$L__BB0_5;
$L__BB0_8:
	sub.s32 	%r31, %r2, %r3;
	setp.gt.u32 	%p7, %r31, -4;
	@%p7 bra 	$L__BB0_19;
	sub.s32 	%r43, %r42, %r3;
	add.s64 	%rd5, %rd3, 8;
$L__BB0_10:
	mul.wide.s32 	%rd23, %r42, 4;
	add.s64 	%rd6, %rd5, %rd23;
	ld.global.u32 	%r16, [%rd6+-8];
	mul.wide.s32 	%rd24, %r16, 4;
	add.s64 	%rd25, %rd2, %rd24;
	atom.relaxed.global.cas.b32 	%r32, [%rd25], 0, 1;
	setp.ne.s32 	%p8, %r32, 0;
	@%p8 bra 	$L__BB0_12;
	add.s64 	%rd27, %rd4, %rd24;
	st.global.u32 	[%rd27], %r4;
	atom.global.add.u32 	%r33, [%rd1], 1;
$L__BB0_12:
	ld.global.u32 	%r17, [%rd6+-4];
	mul.wide.s32 	%rd28, %r17, 4;
	add.s64 	%rd29, %rd2, %rd28;
	atom.relaxed.global.cas.b32 	%r34, [%rd29], 0, 1;
	setp.ne.s32 	%p9, %r34, 0;
	@%p9 bra 	$L__BB0_14;
	add.s64 	%rd31, %rd4, %rd28;
	st.global.u32 	[%rd31], %r4;
	atom.global.add.u32 	%r35, [%rd1], 1;
$L__BB0_14:
	ld.global.u32 	%r18, [%rd6];
	mul.wide.s32 	%rd32, %r18, 4;
	add.s64 	%rd33, %rd2, %rd32;
	atom.relaxed.global.cas.b32 	%r36, [%rd33], 0, 1;
	setp.ne.s32 	%p10, %r36, 0;
	@%p10 bra 	$L__BB0_16;
	add.s64 	%rd35, %rd4, %rd32;
	st.global.u32 	[%rd35], %r4;
	atom.global.add.u32 	%r37, [%rd1], 1;
$L__BB0_16:
	ld.global.u32 	%r19, [%rd6+4];
	mul.wide.s32 	%rd36, %r19, 4;
	add.s64 	%rd37, %rd2, %rd36;
	atom.relaxed.global.cas.b32 	%r38, [%rd37], 0, 1;
	setp.ne.s32 	%p11, %r38, 0;
	@%p11 bra 	$L__BB0_18;
	add.s64 	%rd39, %rd4, %rd36;
	st.global.u32 	[%rd39], %r4;
	atom.global.add.u32 	%r39, [%rd1], 1;
$L__BB0_18:
	add.s32 	%r42, %r42, 4;
	add.s32 	%r43, %r43, 4;
	setp.ne.s32 	%p12, %r43, 0;
	@%p12 bra 	$L__BB0_10;
$L__BB0_19:
	ret;

}


// ===== COMPILED SASS (sm_100) =====

	.target	sm_100

	.elftype	@"ET_EXEC"


//--------------------- .note.nv.tkinfo           --------------------------
	.section	.note.nv.tkinfo,"",@"SHT_NOTE"
	.sectionflags	@"SHF_NOTE_NV_TKINFO"
	.tkinfo
        /*0018*/ 	.word	0x00000002
        /*0030*/ 	.string	""
        /*0030*/ 	.string	"ptxas"
        /*0030*/ 	.string	"Cuda compilation tools, release 13.0, V13.0.88"
        /*0030*/ 	.string	"Build cuda_13.0.r13.0/compiler.36424714_0"
        /*0030*/ 	.string	"-arch sm_100 -m 64 "



//--------------------- .note.nv.cuinfo           --------------------------
	.section	.note.nv.cuinfo,"",@"SHT_NOTE"
	.sectionflags	@"SHF_NOTE_NV_CUINFO"
        /*0018*/ 	.short	0x0002
        /*001a*/ 	.short	0x0064
        /*001c*/ 	.short	0x0082
	.zero		2


//--------------------- .nv.info                  --------------------------
	.section	.nv.info,"",@"SHT_CUDA_INFO"
	.align	4


	//----- nvinfo : EIATTR_REGCOUNT
	.align		4
        /*0000*/ 	.byte	0x04, 0x2f
        /*0002*/ 	.short	(.L_1 - .L_0)
	.align		4
.L_0:
        /*0004*/ 	.word	index@(_Z9bfsKernelPKiS0_PiS1_iS1_i)
        /*0008*/ 	.word	0x00000014


	//----- nvinfo : EIATTR_FRAME_SIZE
	.align		4
.L_1:
        /*000c*/ 	.byte	0x04, 0x11
        /*000e*/ 	.short	(.L_3 - .L_2)
	.align		4
.L_2:
        /*0010*/ 	.word	index@(_Z9bfsKernelPKiS0_PiS1_iS1_i)
        /*0014*/ 	.word	0x00000000


	//----- nvinfo : EIATTR_MIN_STACK_SIZE
	.align		4
.L_3:
        /*0018*/ 	.byte	0x04, 0x12
        /*001a*/ 	.short	(.L_5 - .L_4)
	.align		4
.L_4:
        /*001c*/ 	.word	index@(_Z9bfsKernelPKiS0_PiS1_iS1_i)
        /*0020*/ 	.word	0x00000000
.L_5:


//--------------------- .nv.compat                --------------------------
	.section	.nv.compat,"",@"SHT_CUDA_COMPAT_INFO"
	.align	4
        /*0000*/ 	.byte	0x02, 0x09, 0x00, 0x00, 0x02, 0x02, 0x01, 0x00, 0x02, 0x05, 0x05, 0x00, 0x03, 0x07, 0x01, 0x01
        /*0010*/ 	.byte	0x02, 0x03, 0x00, 0x00, 0x02, 0x06, 0x01, 0x00, 0x04, 0x0b, 0x08, 0x00, 0x09, 0x00, 0x00, 0x00
        /*0020*/ 	.byte	0x00, 0x00, 0x00, 0x00


//--------------------- .nv.info._Z9bfsKernelPKiS0_PiS1_iS1_i --------------------------
	.section	.nv.info._Z9bfsKernelPKiS0_PiS1_iS1_i,"",@"SHT_CUDA_INFO"
	.sectionflags	@""
	.align	4


	//----- nvinfo : EIATTR_CUDA_API_VERSION
	.align		4
        /*0000*/ 	.byte	0x04, 0x37
        /*0002*/ 	.short	(.L_7 - .L_6)
.L_6:
        /*0004*/ 	.word	0x00000082


	//----- nvinfo : EIATTR_KPARAM_INFO
	.align		4
.L_7:
        /*0008*/ 	.byte	0x04, 0x17
        /*000a*/ 	.short	(.L_9 - .L_8)
.L_8:
        /*000c*/ 	.word	0x00000000
        /*0010*/ 	.short	0x0006
        /*0012*/ 	.short	0x0030
        /*0014*/ 	.byte	0x00, 0xf0, 0x11, 0x00


	//----- nvinfo : EIATTR_KPARAM_INFO
	.align		4
.L_9:
        /*0018*/ 	.byte	0x04, 0x17
        /*001a*/ 	.short	(.L_11 - .L_10)
.L_10:
        /*001c*/ 	.word	0x00000000
        /*0020*/ 	.short	0x0005
        /*0022*/ 	.short	0x0028
        /*0024*/ 	.byte	0x00, 0xf5, 0x21, 0x00


	//----- nvinfo : EIATTR_KPARAM_INFO
	.align		4
.L_11:
        /*0028*/ 	.byte	0x04, 0x17
        /*002a*/ 	.short	(.L_13 - .L_12)
.L_12:
        /*002c*/ 	.word	0x00000000
        /*0030*/ 	.short	0x0004
        /*0032*/ 	.short	0x0020
        /*0034*/ 	.byte	0x00, 0xf0, 0x11, 0x00


	//----- nvinfo : EIATTR_KPARAM_INFO
	.align		4
.L_13:
        /*0038*/ 	.byte	0x04, 0x17
        /*003a*/ 	.short	(.L_15 - .L_14)
.L_14:
        /*003c*/ 	.word	0x00000000
        /*0040*/ 	.short	0x0003
        /*0042*/ 	.short	0x0018
        /*0044*/ 	.byte	0x00, 0xf5, 0x21, 0x00


	//----- nvinfo : EIATTR_KPARAM_INFO
	.align		4
.L_15:
        /*0048*/ 	.byte	0x04, 0x17
        /*004a*/ 	.short	(.L_17 - .L_16)
.L_16:
        /*004c*/ 	.word	0x00000000
        /*0050*/ 	.short	0x0002
        /*0052*/ 	.short	0x0010
        /*0054*/ 	.byte	0x00, 0xf5, 0x21, 0x00


	//----- nvinfo : EIATTR_KPARAM_INFO
	.align		4
.L_17:
        /*0058*/ 	.byte	0x04, 0x17
        /*005a*/ 	.short	(.L_19 - .L_18)
.L_18:
        /*005c*/ 	.word	0x00000000
        /*0060*/ 	.short	0x0001
        /*0062*/ 	.short	0x0008
        /*0064*/ 	.byte	0x00, 0xf5, 0x21, 0x00


	//----- nvinfo : EIATTR_KPARAM_INFO
	.align		4
.L_19:
        /*0068*/ 	.byte	0x04, 0x17
        /*006a*/ 	.short	(.L_21 - .L_20)
.L_20:
        /*006c*/ 	.word	0x00000000
        /*0070*/ 	.short	0x0000
        /*0072*/ 	.short	0x0000
        /*0074*/ 	.byte	0x00, 0xf5, 0x21, 0x00


	//----- nvinfo : EIATTR_SPARSE_MMA_MASK
	.align		4
.L_21:
        /*0078*/ 	.byte	0x03, 0x50
        /*007a*/ 	.short	0x0000


	//----- nvinfo : EIATTR_MAXREG_COUNT
	.align		4
        /*007c*/ 	.byte	0x03, 0x1b
        /*007e*/ 	.short	0x00ff


	//----- nvinfo : EIATTR_MERCURY_ISA_VERSION
	.align		4
        /*0080*/ 	.byte	0x03, 0x5f
        /*0082*/ 	.short	0x0101


	//----- nvinfo : EIATTR_INT_WARP_WIDE_INSTR_OFFSETS
	.align		4
        /*0084*/ 	.byte	0x04, 0x31
        /*0086*/ 	.short	(.L_23 - .L_22)


	//   ....[0]....
.L_22:
        /*0088*/ 	.word	0x000002d0


	//   ....[1]....
        /*008c*/ 	.word	0x000004e0


	//   ....[2]....
        /*0090*/ 	.word	0x00000600


	//   ....[3]....
        /*0094*/ 	.word	0x00000720


	//   ....[4]....
        /*0098*/ 	.word	0x00000860


	//----- nvinfo : EIATTR_VRC_CTA_INIT_COUNT
	.align		4
.L_23:
        /*009c*/ 	.byte	0x02, 0x4a
	.zero		1
	.zero		1


	//----- nvinfo : EIATTR_EXIT_INSTR_OFFSETS
	.align		4
        /*00a0*/ 	.byte	0x04, 0x1c
        /*00a2*/ 	.short	(.L_25 - .L_24)


	//   ....[0]....
.L_24:
        /*00a4*/ 	.word	0x00000070


	//   ....[1]....
        /*00a8*/ 	.word	0x000000e0


	//   ....[2]....
        /*00ac*/ 	.word	0x00000140


	//   ....[3]....
        /*00b0*/ 	.word	0x000003a0


	//   ....[4]....
        /*00b4*/ 	.word	0x00000900


	//----- nvinfo : EIATTR_CRS_STACK_SIZE
	.align		4
.L_25:
        /*00b8*/ 	.byte	0x04, 0x1e
        /*00ba*/ 	.short	(.L_27 - .L_26)
.L_26:
        /*00bc*/ 	.word	0x00000000


	//----- nvinfo : EIATTR_CBANK_PARAM_SIZE
	.align		4
.L_27:
        /*00c0*/ 	.byte	0x03, 0x19
        /*00c2*/ 	.short	0x0034


	//----- nvinfo : EIATTR_PARAM_CBANK
	.align		4
        /*00c4*/ 	.byte	0x04, 0x0a
        /*00c6*/ 	.short	(.L_29 - .L_28)
	.align		4
.L_28:
        /*00c8*/ 	.word	index@(.nv.constant0._Z9bfsKernelPKiS0_PiS1_iS1_i)
        /*00cc*/ 	.short	0x0380
        /*00ce*/ 	.short	0x0034


	//----- nvinfo : EIATTR_SW_WAR
	.align		4
.L_29:
        /*00d0*/ 	.byte	0x04, 0x36
        /*00d2*/ 	.short	(.L_31 - .L_30)
.L_30:
        /*00d4*/ 	.word	0x00000008
.L_31:


//--------------------- .nv.callgraph             --------------------------
	.section	.nv.callgraph,"",@"SHT_CUDA_CALLGRAPH"
	.align	4
	.sectionentsize	8
	.align		4
        /*0000*/ 	.word	0x00000000
	.align		4
        /*0004*/ 	.word	0xffffffff
	.align		4
        /*0008*/ 	.word	0x00000000
	.align		4
        /*000c*/ 	.word	0xfffffffe
	.align		4
        /*0010*/ 	.word	0x00000000
	.align		4
        /*0014*/ 	.word	0xfffffffd
	.align		4
        /*0018*/ 	.word	0x00000000
	.align		4
        /*001c*/ 	.word	0xfffffffc


//--------------------- .text._Z9bfsKernelPKiS0_PiS1_iS1_i --------------------------
	.section	.text._Z9bfsKernelPKiS0_PiS1_iS1_i,"ax",@progbits
	.align	128
        .global         _Z9bfsKernelPKiS0_PiS1_iS1_i
        .type           _Z9bfsKernelPKiS0_PiS1_iS1_i,@function
        .size           _Z9bfsKernelPKiS0_PiS1_iS1_i,(.L_x_15 - _Z9bfsKernelPKiS0_PiS1_iS1_i)
        .other          _Z9bfsKernelPKiS0_PiS1_iS1_i,@"STO_CUDA_ENTRY STV_DEFAULT"
_Z9bfsKernelPKiS0_PiS1_iS1_i:
.text._Z9bfsKernelPKiS0_PiS1_iS1_i:
[----:B------:R-:W-:Y:S01]  /*0000*/  LDC R1, c[0x0][0x37c] ;  /* 0x0000df00ff017b82 */ /* 0x000fe20000000800 */
[----:B------:R-:W0:Y:S07]  /*0010*/  S2R R0, SR_TID.X ;  /* 0x0000000000007919 */ /* 0x000e2e0000002100 */
[----:B------:R-:W0:Y:S01]  /*0020*/  S2UR UR4, SR_CTAID.X ;  /* 0x00000000000479c3 */ /* 0x000e220000002500 */
[----:B------:R-:W1:Y:S07]  /*0030*/  LDCU UR5, c[0x0][0x3b0] ;  /* 0x00007600ff0577ac */ /* 0x000e6e0008000800 */
[----:B------:R-:W0:Y:S02]  /*0040*/  LDC R7, c[0x0][0x360] ;  /* 0x0000d800ff077b82 */ /* 0x000e240000000800 */
[----:B0-----:R-:W-:-:S05]  /*0050*/  IMAD R7, R7, UR4, R0 ;  /* 0x0000000407077c24 */ /* 0x001fca000f8e0200 */
[----:B-1----:R-:W-:-:S13]  /*0060*/  ISETP.GE.AND P0, PT, R7, UR5, PT ;  /* 0x0000000507007c0c */ /* 0x002fda000bf06270 */
[----:B------:R-:W-:Y:S05]  /*0070*/  @P0 EXIT ;  /* 0x000000000000094d */ /* 0x000fea0003800000 */
[----:B------:R-:W0:Y:S01]  /*0080*/  LDC.64 R2, c[0x0][0x398] ;  /* 0x0000e600ff027b82 */ /* 0x000e220000000a00 */
[----:B------:R-:W1:Y:S07]  /*0090*/  LDCU.64 UR6, c[0x0][0x358] ;  /* 0x00006b00ff0677ac */ /* 0x000e6e0008000a00 */
[----:B------:R-:W2:Y:S01]  /*00a0*/  LDC R9, c[0x0][0x3a0] ;  /* 0x0000e800ff097b82 */ /* 0x000ea20000000800 */
[----:B0-----:R-:W-:-:S06]  /*00b0*/  IMAD.WIDE R2, R7, 0x4, R2 ;  /* 0x0000000407027825 */ /* 0x001fcc00078e0202 */
[----:B-1----:R-:W2:Y:S02]  /*00c0*/  LDG.E R2, desc[UR6][R2.64] ;  /* 0x0000000602027981 */ /* 0x002ea4000c1e1900 */
[----:B--2---:R-:W-:-:S13]  /*00d0*/  ISETP.NE.AND P0, PT, R2, R9, PT ;  /* 0x000000090200720c */ /* 0x004fda0003f05270 */
[----:B------:R-:W-:Y:S05]  /*00e0*/  @P0 EXIT ;  /* 0x000000000000094d */ /* 0x000fea0003800000 */
[----:B------:R-:W0:Y:S02]  /*00f0*/  LDC.64 R4, c[0x0][0x388] ;  /* 0x0000e200ff047b82 */ /* 0x000e240000000a00 */
[----:B0-----:R-:W-:-:S05]  /*0100*/  IMAD.WIDE R4, R7, 0x4, R4 ;  /* 0x0000000407047825 */ /* 0x001fca00078e0204 */
[----:B------:R-:W2:Y:S04]  /*0110*/  LDG.E R10, desc[UR6][R4.64] ;  /* 0x00000006040a7981 */ /* 0x000ea8000c1e1900 */
[----:B------:R-:W2:Y:S02]  /*0120*/  LDG.E R3, desc[UR6][R4.64+0x4] ;  /* 0x0000040604037981 */ /* 0x000ea4000c1e1900 */
[----:B--2---:R-:W-:-:S13]  /*0130*/  ISETP.GE.AND P0, PT, R10, R3, PT ;  /* 0x000000030a00720c */ /* 0x004fda0003f06270 */
[----:B------:R-:W-:Y:S05]  /*0140*/  @P0 EXIT ;  /* 0x000000000000094d */ /* 0x000fea0003800000 */
[--C-:B------:R-:W-:Y:S01]  /*0150*/  IMAD.IADD R0, R3, 0x1, -R10.reuse ;  /* 0x0000000103007824 */ /* 0x100fe200078e0a0a */
[----:B------:R-:W-:Y:S01]  /*0160*/  BSSY.RECONVERGENT B0, `(.L_x_0) ;  /* 0x0000021000007945 */ /* 0x000fe20003800200 */
[----:B------:R-:W-:-:S03]  /*0170*/  IMAD.MOV.U32 R2, RZ, RZ, R10 ;  /* 0x000000ffff027224 */ /* 0x000fc600078e000a */
[----:B------:R-:W-:Y:S02]  /*0180*/  LOP3.LUT P0, R11, R0, 0x3, RZ, 0xc0, !PT ;  /* 0x00000003000b7812 */ /* 0x000fe4000780c0ff */
[----:B------:R-:W-:-:S11]  /*0190*/  IADD3 R0, PT, PT, R9, 0x1, RZ ;  /* 0x0000000109007810 */ /* 0x000fd60007ffe0ff */
[----:B------:R-:W-:Y:S05]  /*01a0*/  @!P0 BRA `(.L_x_1) ;  /* 0x0000000000708947 */ /* 0x000fea0003800000 */
[----:B------:R-:W0:Y:S01]  /*01b0*/  LDC.64 R4, c[0x0][0x398] ;  /* 0x0000e600ff047b82 */ /* 0x000e220000000a00 */
[----:B------:R-:W-:Y:S01]  /*01c0*/  IADD3 R11, PT, PT, -R11, RZ, RZ ;  /* 0x000000ff0b0b7210 */ /* 0x000fe20007ffe1ff */
[----:B------:R-:W-:-:S06]  /*01d0*/  IMAD.MOV.U32 R2, RZ, RZ, R10 ;  /* 0x000000ffff027224 */ /* 0x000fcc00078e000a */
[----:B------:R-:W1:Y:S08]  /*01e0*/  LDC.64 R6, c[0x0][0x390] ;  /* 0x0000e400ff067b82 */ /* 0x000e700000000a00 */
[----:B------:R-:W2:Y:S02]  /*01f0*/  LDC.64 R8, c[0x0][0x380] ;  /* 0x0000e000ff087b82 */ /* 0x000ea40000000a00 */
.L_x_4:
[----:B-12---:R-:W-:-:S06]  /*0200*/  IMAD.WIDE R12, R2, 0x4, R8 ;  /* 0x00000004020c7825 */ /* 0x006fcc00078e0208 */
[----:B------:R-:W1:Y:S01]  /*0210*/  LDG.E R13, desc[UR6][R12.64] ;  /* 0x000000060c0d7981 */ /* 0x000e62000c1e1900 */
[----:B------:R-:W-:Y:S02]  /*0220*/  HFMA2 R17, -RZ, RZ, 0, 5.9604644775390625e-08 ;  /* 0x00000001ff117431 */ /* 0x000fe400000001ff */
[----:B------:R-:W-:Y:S02]  /*0230*/  IMAD.MOV.U32 R16, RZ, RZ, RZ ;  /* 0x000000ffff107224 */ /* 0x000fe400078e00ff */
[----:B-1----:R-:W-:-:S06]  /*0240*/  IMAD.WIDE R14, R13, 0x4, R6 ;  /* 0x000000040d0e7825 */ /* 0x002fcc00078e0206 */
[----:B------:R-:W2:Y:S01]  /*0250*/  ATOMG.E.CAS.STRONG.GPU PT, R14, [R14], R16, R17 ;  /* 0x000000100e0e73a9 */ /* 0x000ea200001ee111 */
[----:B------:R-:W-:Y:S01]  /*0260*/  IADD3 R11, PT, PT, R11, 0x1, RZ ;  /* 0x000000010b0b7810 */ /* 0x000fe20007ffe0ff */
[----:B------:R-:W-:Y:S03]  /*0270*/  BSSY.RECONVERGENT B1, `(.L_x_2) ;  /* 0x000000d000017945 */ /* 0x000fe60003800200 */
[----:B------:R-:W-:Y:S02]  /*0280*/  ISETP.NE.AND P0, PT, R11, RZ, PT ;  /* 0x000000ff0b00720c */ /* 0x000fe40003f05270 */
[----:B--2---:R-:W-:-:S13]  /*0290*/  ISETP.NE.AND P1, PT, R14, RZ, PT ;  /* 0x000000ff0e00720c */ /* 0x004fda0003f25270 */
[----:B------:R-:W-:Y:S05]  /*02a0*/  @P1 BRA `(.L_x_3) ;  /* 0x0000000000241947 */ /* 0x000fea0003800000 */
[----:B------:R-:W1:Y:S01]  /*02b0*/  S2R R12, SR_LANEID ;  /* 0x00000000000c7919 */ /* 0x000e620000000000 */
[----:B------:R-:W2:Y:S01]  /*02c0*/  LDC.64 R14, c[0x0][0x3a8] ;  /* 0x0000ea00ff0e7b82 */ /* 0x000ea20000000a00 */
[----:B------:R-:W-:Y:S02]  /*02d0*/  VOTEU.ANY UR4, UPT, PT ;  /* 0x0000000000047886 */ /* 0x000fe400038e0100 */
[----:B------:R-:W-:Y:S02]  /*02e0*/  UFLO.U32 UR5, UR4 ;  /* 0x00000004000572bd */ /* 0x000fe400080e0000 */
[----:B------:R-:W2:Y:S04]  /*02f0*/  POPC R17, UR4 ;  /* 0x0000000400117d09 */ /* 0x000ea80008000000 */
[----:B-1----:R-:W-:Y:S01]  /*0300*/  ISETP.EQ.U32.AND P1, PT, R12, UR5, PT ;  /* 0x000000050c007c0c */ /* 0x002fe2000bf22070 */
[----:B0-----:R-:W-:-:S05]  /*0310*/  IMAD.WIDE R12, R13, 0x4, R4 ;  /* 0x000000040d0c7825 */ /* 0x001fca00078e0204 */
[----:B------:R1:W-:Y:S07]  /*0320*/  STG.E desc[UR6][R12.64], R0 ;  /* 0x000000000c007986 */ /* 0x0003ee000c101906 */
[----:B--2---:R1:W-:Y:S02]  /*0330*/  @P1 REDG.E.ADD.STRONG.GPU desc[UR6][R14.64], R17 ;  /* 0x000000110e00198e */ /* 0x0043e4000c12e106 */
.L_x_3:
[----:B------:R-:W-:Y:S05]  /*0340*/  BSYNC.RECONVERGENT B1 ;  /* 0x0000000000017941 */ /* 0x000fea0003800200 */
.L_x_2:
[----:B------:R-:W-:Y:S01]  /*0350*/  VIADD R2, R2, 0x1 ;  /* 0x0000000102027836 */ /* 0x000fe20000000000 */
[----:B------:R-:W-:Y:S06]  /*0360*/  @P0 BRA `(.L_x_4) ;  /* 0xfffffffc00a40947 */ /* 0x000fec000383ffff */
.L_x_1:
[----:B------:R-:W-:Y:S05]  /*0370*/  BSYNC.RECONVERGENT B0 ;  /* 0x0000000000007941 */ /* 0x000fea0003800200 */
.L_x_0:
[----:B0-----:R-:W-:-:S04]  /*0380*/  IADD3 R4, PT, PT, R10, -R3, RZ ;  /* 0x800000030a047210 */ /* 0x001fc80007ffe0ff */
[----:B------:R-:W-:-:S13]  /*0390*/  ISETP.GT.U32.AND P0, PT, R4, -0x4, PT ;  /* 0xfffffffc0400780c */ /* 0x000fda0003f04070 */
[----:B------:R-:W-:Y:S05]  /*03a0*/  @P0 EXIT ;  /* 0x000000000000094d */ /* 0x000fea0003800000 */
[----:B------:R-:W0:Y:S01]  /*03b0*/  LDC.64 R4, c[0x0][0x398] ;  /* 0x0000e600ff047b82 */ /* 0x000e220000000a00 */
[----:B------:R-:W2:Y:S01]  /*03c0*/  LDCU.64 UR4, c[0x0][0x380] ;  /* 0x00007000ff0477ac */ /* 0x000ea20008000a00 */
[----:B------:R-:W-:-:S06]  /*03d0*/  IMAD.IADD R3, R2, 0x1, -R3 ;  /* 0x0000000102037824 */ /* 0x000fcc00078e0a03 */
[----:B------:R-:W3:Y:S01]  /*03e0*/  LDC.64 R6, c[0x0][0x390] ;  /* 0x0000e400ff067b82 */ /* 0x000ee20000000a00 */
[----:B--2---:R-:W-:-:S04]  /*03f0*/  UIADD3 UR4, UP0, UPT, UR4, 0x8, URZ ;  /* 0x0000000804047890 */ /* 0x004fc8000ff1e0ff */
[----:B------:R-:W-:-:S12]  /*0400*/  UIADD3.X UR5, UPT, UPT, URZ, UR5, URZ, UP0, !UPT ;  /* 0x00000005ff057290 */ /* 0x000fd800087fe4ff */
.L_x_13:
[----:B-1----:R-:W-:Y:S01]  /*0410*/  MOV R8, UR4 ;  /* 0x0000000400087c02 */ /* 0x002fe20008000f00 */
[----:B------:R-:W-:-:S04]  /*0420*/  IMAD.U32 R9, RZ, RZ, UR5 ;  /* 0x00000005ff097e24 */ /* 0x000fc8000f8e00ff */
[----:B------:R-:W-:-:S05]  /*0430*/  IMAD.WIDE R8, R2, 0x4, R8 ;  /* 0x0000000402087825 */ /* 0x000fca00078e0208 */
[----:B-1----:R-:W3:Y:S01]  /*0440*/  LDG.E R17, desc[UR6][R8.64+-0x8] ;  /* 0xfffff80608117981 */ /* 0x002ee2000c1e1900 */
[----:B------:R-:W-:Y:S01]  /*0450*/  MOV R13, 0x1 ;  /* 0x00000001000d7802 */ /* 0x000fe20000000f00 */
[----:B------:R-:W-:Y:S02]  /*0460*/  IMAD.MOV.U32 R12, RZ, RZ, RZ ;  /* 0x000000ffff0c7224 */ /* 0x000fe400078e00ff */
[----:B---3--:R-:W-:-:S06]  /*0470*/  IMAD.WIDE R10, R17, 0x4, R6 ;  /* 0x00000004110a7825 */ /* 0x008fcc00078e0206 */
[----:B------:R-:W2:Y:S01]  /*0480*/  ATOMG.E.CAS.STRONG.GPU PT, R10, [R10], R12, R13 ;  /* 0x0000000c0a0a73a9 */ /* 0x000ea200001ee10d */
[----:B------:R-:W-:Y:S01]  /*0490*/  BSSY.RECONVERGENT B0, `(.L_x_5) ;  /* 0x000000c000007945 */ /* 0x000fe20003800200 */
        /* <DEDUP_REMOVED lines=11> */
.L_x_6:
[----:B------:R-:W-:Y:S05]  /*0550*/  BSYNC.RECONVERGENT B0 ;  /* 0x0000000000007941 */ /* 0x000fea0003800200 */
.L_x_5:
[----:B------:R-:W2:Y:S01]  /*0560*/  LDG.E R17, desc[UR6][R8.64+-0x4] ;  /* 0xfffffc0608117981 */ /* 0x000ea2000c1e1900 */
[----:B-1----:R-:W-:Y:S02]  /*0570*/  HFMA2 R12, -RZ, RZ, 0, 0 ;  /* 0x00000000ff0c7431 */ /* 0x002fe400000001ff */
[----:B------:R-:W-:Y:S02]  /*0580*/  IMAD.MOV.U32 R13, RZ, RZ, 0x1 ;  /* 0x00000001ff0d7424 */ /* 0x000fe400078e00ff */
[----:B--2---:R-:W-:-:S06]  /*0590*/  IMAD.WIDE R10, R17, 0x4, R6 ;  /* 0x00000004110a7825 */ /* 0x004fcc00078e0206 */
        /* <DEDUP_REMOVED lines=13> */
.L_x_8:
[----:B------:R-:W-:Y:S05]  /*0670*/  BSYNC.RECONVERGENT B0 ;  /* 0x0000000000007941 */ /* 0x000fea0003800200 */
.L_x_7:
[----:B------:R-:W2:Y:S01]  /*0680*/  LDG.E R17, desc[UR6][R8.64] ;  /* 0x0000000608117981 */ /* 0x000ea2000c1e1900 */
[----:B-1----:R-:W-:Y:S01]  /*0690*/  MOV R12, RZ ;  /* 0x000000ff000c7202 */ /* 0x002fe20000000f00 */
        /* <DEDUP_REMOVED lines=15> */
.L_x_10:
[----:B------:R-:W-:Y:S05]  /*0790*/  BSYNC.RECONVERGENT B0 ;  /* 0x0000000000007941 */ /* 0x000fea0003800200 */
.L_x_9:
[----:B------:R-:W2:Y:S01]  /*07a0*/  LDG.E R9, desc[UR6][R8.64+0x4] ;  /* 0x0000040608097981 */ /* 0x000ea2000c1e1900 */
[----:B-1----:R-:W-:Y:S02]  /*07b0*/  HFMA2 R12, -RZ, RZ, 0, 0 ;  /* 0x00000000ff0c7431 */ /* 0x002fe400000001ff */
[----:B------:R-:W-:Y:S02]  /*07c0*/  IMAD.MOV.U32 R13, RZ, RZ, 0x1 ;  /* 0x00000001ff0d7424 */ /* 0x000fe400078e00ff */
[----:B--2---:R-:W-:-:S06]  /*07d0*/  IMAD.WIDE R10, R9, 0x4, R6 ;  /* 0x00000004090a7825 */ /* 0x004fcc00078e0206 */
        /* <DEDUP_REMOVED lines=15> */
.L_x_12:
[----:B------:R-:W-:Y:S05]  /*08d0*/  BSYNC.RECONVERGENT B0 ;  /* 0x0000000000007941 */ /* 0x000fea0003800200 */
.L_x_11:
[----:B------:R-:W-:Y:S01]  /*08e0*/  VIADD R2, R2, 0x4 ;  /* 0x0000000402027836 */ /* 0x000fe20000000000 */
[----:B------:R-:W-:Y:S06]  /*08f0*/  @P0 BRA `(.L_x_13) ;  /* 0xfffffff800c40947 */ /* 0x000fec000383ffff */
[----:B------:R-:W-:Y:S05]  /*0900*/  EXIT ;  /* 0x000000000000794d */ /* 0x000fea0003800000 */
.L_x_14:
[----:B------:R-:W-:-:S00]  /*0910*/  BRA `(.L_x_14) ;  /* 0xfffffffc00fc7947 */ /* 0x000fc0000383ffff */
[----:B------:R-:W-:-:S00]  /*0920*/  NOP ;  /* 0x0000000000007918 */ /* 0x000fc00000000000 */
        /* <DEDUP_REMOVED lines=13> */
.L_x_15:


//--------------------- .nv.shared.reserved.0     --------------------------
	.section	.nv.shared.reserved.0,"aw",@nobits
	.weak		__nv_reservedSMEM_offset_0_alias
	.size		__nv_reservedSMEM_offset_0_alias, 0, 64
	.other		__nv_reservedSMEM_offset_0_alias,@"STO_CUDA_RESERVED_SHARED STV_DEFAULT"
__nv_reservedSMEM_offset_0_alias:
	.zero		0
	.zero		64


//--------------------- .nv.constant0._Z9bfsKernelPKiS0_PiS1_iS1_i --------------------------
	.section	.nv.constant0._Z9bfsKernelPKiS0_PiS1_iS1_i,"a",@progbits
	.sectionflags	@""
	.align	4
.nv.constant0._Z9bfsKernelPKiS0_PiS1_iS1_i:
	.zero		948


//--------------------- SYMBOLS --------------------------

	.type		.nv.reservedSmem.offset0,@object
	.size		.nv.reservedSmem.offset0,0x4
